//
// Generated by NVIDIA NVVM Compiler
//
// Compiler Build ID: CL-36424714
// Cuda compilation tools, release 13.0, V13.0.88
// Based on NVVM 20.0.0
//

.version 9.0
.target sm_100
.address_size 64

	// .globl	_Z9conjugatelP6float2
.extern .func  (.param .b32 func_retval0) vprintf
(
	.param .b64 vprintf_param_0,
	.param .b64 vprintf_param_1
)
;
.global .align 1 .b8 $str[28] = {85, 110, 105, 113, 117, 101, 32, 73, 68, 32, 61, 32, 37, 100, 32, 45, 32, 99, 111, 110, 106, 32, 61, 32, 37, 102, 10};

.visible .entry _Z9conjugatelP6float2(
	.param .u64 _Z9conjugatelP6float2_param_0,
	.param .u64 .ptr .align 1 _Z9conjugatelP6float2_param_1
)
{
	.local .align 16 .b8 	__local_depot0[16];
	.reg .b64 	%SP;
	.reg .b64 	%SPL;
	.reg .pred 	%p<2>;
	.reg .b32 	%r<19>;
	.reg .b32 	%f<3>;
	.reg .b64 	%rd<11>;
	.reg .b64 	%fd<2>;

	mov.u64 	%SPL, __local_depot0;
	cvta.local.u64 	%SP, %SPL;
	ld.param.u64 	%rd3, [_Z9conjugatelP6float2_param_0];
	ld.param.u64 	%rd2, [_Z9conjugatelP6float2_param_1];
	mov.u32 	%r2, %ctaid.x;
	mov.u32 	%r3, %ctaid.y;
	mov.u32 	%r4, %ctaid.z;
	mov.u32 	%r5, %tid.x;
	mov.u32 	%r6, %tid.y;
	mov.u32 	%r7, %tid.z;
	mov.u32 	%r8, %ntid.x;
	mov.u32 	%r9, %ntid.y;
	mov.u32 	%r10, %ntid.z;
	mov.u32 	%r11, %nctaid.x;
	mov.u32 	%r12, %nctaid.y;
	mad.lo.s32 	%r13, %r4, %r12, %r3;
	mad.lo.s32 	%r14, %r13, %r11, %r2;
	mad.lo.s32 	%r15, %r14, %r10, %r7;
	mad.lo.s32 	%r16, %r15, %r9, %r6;
	mad.lo.s32 	%r1, %r16, %r8, %r5;
	cvt.s64.s32 	%rd1, %r1;
	setp.le.s64 	%p1, %rd3, %rd1;
	@%p1 bra 	$L__BB0_2;
	add.u64 	%rd4, %SP, 0;
	add.u64 	%rd5, %SPL, 0;
	cvta.to.global.u64 	%rd6, %rd2;
	shl.b64 	%rd7, %rd1, 3;
	add.s64 	%rd8, %rd6, %rd7;
	ld.global.f32 	%f1, [%rd8+4];
	neg.f32 	%f2, %f1;
	cvt.f64.f32 	%fd1, %f2;
	st.local.u32 	[%rd5], %r1;
	st.local.f64 	[%rd5+8], %fd1;
	mov.u64 	%rd9, $str;
	cvta.global.u64 	%rd10, %rd9;
	{ // callseq 0, 0
	.param .b64 param0;
	st.param.b64 	[param0], %rd10;
	.param .b64 param1;
	st.param.b64 	[param1], %rd4;
	.param .b32 retval0;
	call.uni (retval0), 
	vprintf, 
	(
	param0, 
	param1
	);
	ld.param.b32 	%r17, [retval0];
	} // callseq 0
$L__BB0_2:
	ret;

}


// ===== COMPILED SASS (sm_100) =====

	.target	sm_100

	.elftype	@"ET_EXEC"


//--------------------- .note.nv.tkinfo           --------------------------
	.section	.note.nv.tkinfo,"",@"SHT_NOTE"
	.sectionflags	@"SHF_NOTE_NV_TKINFO"
	.tkinfo
        /*0018*/ 	.word	0x00000002
        /*0030*/ 	.string	""
        /*0030*/ 	.string	"ptxas"
        /*0030*/ 	.string	"Cuda compilation tools, release 13.0, V13.0.88"
        /*0030*/ 	.string	"Build cuda_13.0.r13.0/compiler.36424714_0"
        /*0030*/ 	.string	"-arch sm_100 -m 64 "



//--------------------- .note.nv.cuinfo           --------------------------
	.section	.note.nv.cuinfo,"",@"SHT_NOTE"
	.sectionflags	@"SHF_NOTE_NV_CUINFO"
        /*0018*/ 	.short	0x0002
        /*001a*/ 	.short	0x0064
        /*001c*/ 	.short	0x0082
	.zero		2


//--------------------- .nv.info                  --------------------------
	.section	.nv.info,"",@"SHT_CUDA_INFO"
	.align	4


	//----- nvinfo : EIATTR_REGCOUNT
	.align		4
        /*0000*/ 	.byte	0x04, 0x2f
        /*0002*/ 	.short	(.L_2 - .L_1)
	.align		4
.L_1:
        /*0004*/ 	.word	index@(_Z9conjugatelP6float2)
        /*0008*/ 	.word	0x00000018


	//----- nvinfo : EIATTR_FRAME_SIZE
	.align		4
.L_2:
        /*000c*/ 	.byte	0x04, 0x11
        /*000e*/ 	.short	(.L_4 - .L_3)
	.align		4
.L_3:
        /*0010*/ 	.word	index@(_Z9conjugatelP6float2)
        /*0014*/ 	.word	0x00000010


	//----- nvinfo : EIATTR_MIN_STACK_SIZE
	.align		4
.L_4:
        /*0018*/ 	.byte	0x04, 0x12
        /*001a*/ 	.short	(.L_6 - .L_5)
	.align		4
.L_5:
        /*001c*/ 	.word	index@(_Z9conjugatelP6float2)
        /*0020*/ 	.word	0x00000010
.L_6:


//--------------------- .nv.compat                --------------------------
	.section	.nv.compat,"",@"SHT_CUDA_COMPAT_INFO"
	.align	4
        /*0000*/ 	.byte	0x02, 0x09, 0x00, 0x00, 0x02, 0x02, 0x01, 0x00, 0x02, 0x05, 0x05, 0x00, 0x03, 0x07, 0x01, 0x01
        /*0010*/ 	.byte	0x02, 0x03, 0x00, 0x00, 0x02, 0x06, 0x01, 0x00, 0x04, 0x0b, 0x08, 0x00, 0x09, 0x00, 0x00, 0x00
        /*0020*/ 	.byte	0x00, 0x00, 0x00, 0x00


//--------------------- .nv.info._Z9conjugatelP6float2 --------------------------
	.section	.nv.info._Z9conjugatelP6float2,"",@"SHT_CUDA_INFO"
	.sectionflags	@""
	.align	4


	//----- nvinfo : EIATTR_CUDA_API_VERSION
	.align		4
        /*0000*/ 	.byte	0x04, 0x37
        /*0002*/ 	.short	(.L_8 - .L_7)
.L_7:
        /*0004*/ 	.word	0x00000082


	//----- nvinfo : EIATTR_KPARAM_INFO
	.align		4
.L_8:
        /*0008*/ 	.byte	0x04, 0x17
        /*000a*/ 	.short	(.L_10 - .L_9)
.L_9:
        /*000c*/ 	.word	0x00000000
        /*0010*/ 	.short	0x0001
        /*0012*/ 	.short	0x0008
        /*0014*/ 	.byte	0x00, 0xf5, 0x21, 0x00


	//----- nvinfo : EIATTR_KPARAM_INFO
	.align		4
.L_10:
        /*0018*/ 	.byte	0x04, 0x17
        /*001a*/ 	.short	(.L_12 - .L_11)
.L_11:
        /*001c*/ 	.word	0x00000000
        /*0020*/ 	.short	0x0000
        /*0022*/ 	.short	0x0000
        /*0024*/ 	.byte	0x00, 0xf0, 0x21, 0x00


	//----- nvinfo : EIATTR_SPARSE_MMA_MASK
	.align		4
.L_12:
        /*0028*/ 	.byte	0x03, 0x50
        /*002a*/ 	.short	0x0000


	//----- nvinfo : EIATTR_MAXREG_COUNT
	.align		4
        /*002c*/ 	.byte	0x03, 0x1b
        /*002e*/ 	.short	0x00ff


	//----- nvinfo : EIATTR_EXTERNS
	.align		4
        /*0030*/ 	.byte	0x04, 0x0f
        /*0032*/ 	.short	(.L_14 - .L_13)


	//   ....[0]....
	.align		4
.L_13:
        /*0034*/ 	.word	index@(vprintf)


	//----- nvinfo : EIATTR_MERCURY_ISA_VERSION
	.align		4
.L_14:
        /*0038*/ 	.byte	0x03, 0x5f
        /*003a*/ 	.short	0x0101


	//----- nvinfo : EIATTR_VRC_CTA_INIT_COUNT
	.align		4
        /*003c*/ 	.byte	0x02, 0x4a
	.zero		1
	.zero		1


	//----- nvinfo : EIATTR_SYSCALL_OFFSETS
	.align		4
        /*0040*/ 	.byte	0x04, 0x46
        /*0042*/ 	.short	(.L_16 - .L_15)


	//   ....[0]....
.L_15:
        /*0044*/ 	.word	0x00000290


	//----- nvinfo : EIATTR_EXIT_INSTR_OFFSETS
	.align		4
.L_16:
        /*0048*/ 	.byte	0x04, 0x1c
        /*004a*/ 	.short	(.L_18 - .L_17)


	//   ....[0]....
.L_17:
        /*004c*/ 	.word	0x000001a0


	//   ....[1]....
        /*0050*/ 	.word	0x000002a0


	//----- nvinfo : EIATTR_CRS_STACK_SIZE
	.align		4
.L_18:
        /*0054*/ 	.byte	0x04, 0x1e
        /*0056*/ 	.short	(.L_20 - .L_19)
.L_19:
        /*0058*/ 	.word	0x00000000


	//----- nvinfo : EIATTR_CBANK_PARAM_SIZE
	.align		4
.L_20:
        /*005c*/ 	.byte	0x03, 0x19
        /*005e*/ 	.short	0x0010


	//----- nvinfo : EIATTR_PARAM_CBANK
	.align		4
        /*0060*/ 	.byte	0x04, 0x0a
        /*0062*/ 	.short	(.L_22 - .L_21)
	.align		4
.L_21:
        /*0064*/ 	.word	index@(.nv.constant0._Z9conjugatelP6float2)
        /*0068*/ 	.short	0x0380
        /*006a*/ 	.short	0x0010


	//----- nvinfo : EIATTR_SW_WAR
	.align		4
.L_22:
        /*006c*/ 	.byte	0x04, 0x36
        /*006e*/ 	.short	(.L_24 - .L_23)
.L_23:
        /*0070*/ 	.word	0x00000008
.L_24:


//--------------------- .nv.callgraph             --------------------------
	.section	.nv.callgraph,"",@"SHT_CUDA_CALLGRAPH"
	.align	4
	.sectionentsize	8
	.align		4
        /*0000*/ 	.word	0x00000000
	.align		4
        /*0004*/ 	.word	0xffffffff
	.align		4
        /*0008*/ 	.word	index@(_Z9conjugatelP6float2)
	.align		4
        /*000c*/ 	.word	index@(vprintf)
	.align		4
        /*0010*/ 	.word	0x00000000
	.align		4
        /*0014*/ 	.word	0xfffffffe
	.align		4
        /*0018*/ 	.word	0x00000000
	.align		4
        /*001c*/ 	.word	0xfffffffd
	.align		4
        /*0020*/ 	.word	0x00000000
	.align		4
        /*0024*/ 	.word	0xfffffffc


//--------------------- .nv.constant4             --------------------------
	.section	.nv.constant4,"a",@progbits
	.align	8
	.align		8
.nv.constant4:
        /*0000*/ 	.dword	vprintf
	.align		8
        /*0008*/ 	.dword	$str


//--------------------- .text._Z9conjugatelP6float2 --------------------------
	.section	.text._Z9conjugatelP6float2,"ax",@progbits
	.align	128
        .global         _Z9conjugatelP6float2
        .type           _Z9conjugatelP6float2,@function
        .size           _Z9conjugatelP6float2,(.L_x_2 - _Z9conjugatelP6float2)
        .other          _Z9conjugatelP6float2,@"STO_CUDA_ENTRY STV_DEFAULT"
_Z9conjugatelP6float2:
.text._Z9conjugatelP6float2:
[----:B------:R-:W0:Y:S08]  /*0000*/  LDC R1, c[0x0][0x37c] ;  /* 0x0000df00ff017b82 */ /* 0x000e300000000800 */
[----:B------:R-:W-:Y:S01]  /*0010*/  S2UR UR4, SR_CTAID.Y ;  /* 0x00000000000479c3 */ /* 0x000fe20000002600 */
[----:B------:R-:W1:Y:S01]  /*0020*/  LDCU UR9, c[0x0][0x2fc] ;  /* 0x00005f80ff0977ac */ /* 0x000e620008000800 */
[----:B------:R-:W2:Y:S01]  /*0030*/  S2R R0, SR_TID.Z ;  /* 0x0000000000007919 */ /* 0x000ea20000002300 */
[----:B0-----:R-:W-:Y:S01]  /*0040*/  VIADD R1, R1, 0xfffffff0 ;  /* 0xfffffff001017836 */ /* 0x001fe20000000000 */
[----:B------:R-:W0:Y:S01]  /*0050*/  LDCU UR10, c[0x0][0x360] ;  /* 0x00006c00ff0a77ac */ /* 0x000e220008000800 */
[----:B------:R-:W3:Y:S03]  /*0060*/  S2R R5, SR_TID.Y ;  /* 0x0000000000057919 */ /* 0x000ee60000002200 */
[----:B------:R-:W4:Y:S01]  /*0070*/  S2UR UR6, SR_CTAID.Z ;  /* 0x00000000000679c3 */ /* 0x000f220000002700 */
[----:B------:R-:W3:Y:S01]  /*0080*/  LDCU UR11, c[0x0][0x364] ;  /* 0x00006c80ff0b77ac */ /* 0x000ee20008000800 */
[----:B------:R-:W0:Y:S06]  /*0090*/  S2R R3, SR_TID.X ;  /* 0x0000000000037919 */ /* 0x000e2c0000002100 */
[----:B------:R-:W2:Y:S01]  /*00a0*/  LDC R7, c[0x0][0x368] ;  /* 0x0000da00ff077b82 */ /* 0x000ea20000000800 */
[----:B------:R-:W5:Y:S01]  /*00b0*/  LDCU UR7, c[0x0][0x370] ;  /* 0x00006e00ff0777ac */ /* 0x000f620008000800 */
[----:B------:R-:W4:Y:S06]  /*00c0*/  LDCU UR8, c[0x0][0x374] ;  /* 0x00006e80ff0877ac */ /* 0x000f2c0008000800 */
[----:B------:R-:W5:Y:S01]  /*00d0*/  S2UR UR5, SR_CTAID.X ;  /* 0x00000000000579c3 */ /* 0x000f620000002500 */
[----:B----4-:R-:W-:-:S04]  /*00e0*/  UIMAD UR4, UR6, UR8, UR4 ;  /* 0x00000008060472a4 */ /* 0x010fc8000f8e0204 */
[----:B-----5:R-:W-:Y:S01]  /*00f0*/  UIMAD UR4, UR4, UR7, UR5 ;  /* 0x00000007040472a4 */ /* 0x020fe2000f8e0205 */
[----:B------:R-:W4:Y:S05]  /*0100*/  LDCU.64 UR6, c[0x0][0x380] ;  /* 0x00007000ff0677ac */ /* 0x000f2a0008000a00 */
[----:B--2---:R-:W-:-:S04]  /*0110*/  IMAD R0, R7, UR4, R0 ;  /* 0x0000000407007c24 */ /* 0x004fc8000f8e0200 */
[----:B---3--:R-:W-:Y:S01]  /*0120*/  IMAD R0, R0, UR11, R5 ;  /* 0x0000000b00007c24 */ /* 0x008fe2000f8e0205 */
[----:B------:R-:W2:Y:S03]  /*0130*/  LDCU UR4, c[0x0][0x2f8] ;  /* 0x00005f00ff0477ac */ /* 0x000ea60008000800 */
[----:B0-----:R-:W-:-:S05]  /*0140*/  IMAD R0, R0, UR10, R3 ;  /* 0x0000000a00007c24 */ /* 0x001fca000f8e0203 */
[----:B------:R-:W-:Y:S02]  /*0150*/  SHF.R.S32.HI R3, RZ, 0x1f, R0 ;  /* 0x0000001fff037819 */ /* 0x000fe40000011400 */
[----:B----4-:R-:W-:-:S04]  /*0160*/  ISETP.GE.U32.AND P0, PT, R0, UR6, PT ;  /* 0x0000000600007c0c */ /* 0x010fc8000bf06070 */
[----:B------:R-:W-:Y:S02]  /*0170*/  ISETP.GE.AND.EX P0, PT, R3, UR7, PT, P0 ;  /* 0x0000000703007c0c */ /* 0x000fe4000bf06300 */
[----:B--2---:R-:W-:-:S05]  /*0180*/  IADD3 R6, P1, PT, R1, UR4, RZ ;  /* 0x0000000401067c10 */ /* 0x004fca000ff3e0ff */
[----:B-1----:R-:W-:-:S06]  /*0190*/  IMAD.X R7, RZ, RZ, UR9, P1 ;  /* 0x00000009ff077e24 */ /* 0x002fcc00088e06ff */
[----:B------:R-:W-:Y:S05]  /*01a0*/  @P0 EXIT ;  /* 0x000000000000094d */ /* 0x000fea0003800000 */
[----:B------:R-:W0:Y:S01]  /*01b0*/  LDCU.64 UR6, c[0x0][0x388] ;  /* 0x00007100ff0677ac */ /* 0x000e220008000a00 */
[----:B------:R-:W1:Y:S01]  /*01c0*/  LDCU.64 UR4, c[0x0][0x358] ;  /* 0x00006b00ff0477ac */ /* 0x000e620008000a00 */
[----:B0-----:R-:W-:-:S04]  /*01d0*/  LEA R10, P0, R0, UR6, 0x3 ;  /* 0x00000006000a7c11 */ /* 0x001fc8000f8018ff */
[----:B------:R-:W-:-:S05]  /*01e0*/  LEA.HI.X R11, R0, UR7, R3, 0x3, P0 ;  /* 0x00000007000b7c11 */ /* 0x000fca00080f1c03 */
[----:B-1----:R-:W2:Y:S01]  /*01f0*/  LDG.E R2, desc[UR4][R10.64+0x4] ;  /* 0x000004040a027981 */ /* 0x002ea2000c1e1900 */
[----:B------:R-:W-:Y:S01]  /*0200*/  MOV R8, 0x0 ;  /* 0x0000000000087802 */ /* 0x000fe20000000f00 */
[----:B------:R-:W0:Y:S02]  /*0210*/  LDCU.64 UR4, c[0x4][0x8] ;  /* 0x01000100ff0477ac */ /* 0x000e240008000a00 */
[----:B------:R1:W-:Y:S03]  /*0220*/  STL [R1], R0 ;  /* 0x0000000001007387 */ /* 0x0003e60000100800 */
[----:B------:R-:W3:Y:S01]  /*0230*/  LDC.64 R8, c[0x4][R8] ;  /* 0x0100000008087b82 */ /* 0x000ee20000000a00 */
[----:B0-----:R-:W-:Y:S02]  /*0240*/  IMAD.U32 R4, RZ, RZ, UR4 ;  /* 0x00000004ff047e24 */ /* 0x001fe4000f8e00ff */
[----:B------:R-:W-:Y:S01]  /*0250*/  IMAD.U32 R5, RZ, RZ, UR5 ;  /* 0x00000005ff057e24 */ /* 0x000fe2000f8e00ff */
[----:B--2---:R-:W0:Y:S02]  /*0260*/  F2F.F64.F32 R2, -R2 ;  /* 0x8000000200027310 */ /* 0x004e240000201800 */
[----:B0--3--:R1:W-:Y:S04]  /*0270*/  STL.64 [R1+0x8], R2 ;  /* 0x0000080201007387 */ /* 0x0093e80000100a00 */
[----:B------:R-:W-:-:S07]  /*0280*/  LEPC R20, `(.L_x_0) ;  /* 0x000000001014794e */ /* 0x000fce0000000000 */
[----:B-1----:R-:W-:Y:S05]  /*0290*/  CALL.ABS.NOINC R8 ;  /* 0x0000000008007343 */ /* 0x002fea0003c00000 */
.L_x_0:
[----:B------:R-:W-:Y:S05]  /*02a0*/  EXIT ;  /* 0x000000000000794d */ /* 0x000fea0003800000 */
.L_x_1:
[----:B------:R-:W-:-:S00]  /*02b0*/  BRA `(.L_x_1) ;  /* 0xfffffffc00fc7947 */ /* 0x000fc0000383ffff */
[----:B------:R-:W-:-:S00]  /*02c0*/  NOP ;  /* 0x0000000000007918 */ /* 0x000fc00000000000 */
        /* <DEDUP_REMOVED lines=11> */
.L_x_2:


//--------------------- .nv.global.init           --------------------------
	.section	.nv.global.init,"aw",@progbits
.nv.global.init:
	.type		$str,@object
	.size		$str,(.L_0 - $str)
$str:
        /*0000*/ 	.byte	0x55, 0x6e, 0x69, 0x71, 0x75, 0x65, 0x20, 0x49, 0x44, 0x20, 0x3d, 0x20, 0x25, 0x64, 0x20, 0x2d
        /*0010*/ 	.byte	0x20, 0x63, 0x6f, 0x6e, 0x6a, 0x20, 0x3d, 0x20, 0x25, 0x66, 0x0a, 0x00
.L_0:


//--------------------- .nv.shared.reserved.0     --------------------------
	.section	.nv.shared.reserved.0,"aw",@nobits
	.weak		__nv_reservedSMEM_offset_0_alias
	.size		__nv_reservedSMEM_offset_0_alias, 0, 64
	.other		__nv_reservedSMEM_offset_0_alias,@"STO_CUDA_RESERVED_SHARED STV_DEFAULT"
__nv_reservedSMEM_offset_0_alias:
	.zero		0
	.zero		64


//--------------------- .nv.constant0._Z9conjugatelP6float2 --------------------------
	.section	.nv.constant0._Z9conjugatelP6float2,"a",@progbits
	.sectionflags	@""
	.align	4
.nv.constant0._Z9conjugatelP6float2:
	.zero		912


//--------------------- SYMBOLS --------------------------

	.type		.nv.reservedSmem.offset0,@object
	.size		.nv.reservedSmem.offset0,0x4
	.type		vprintf,@function
